	.headerflags	@"EF_CUDA_TEXMODE_UNIFIED EF_CUDA_64BIT_ADDRESS EF_CUDA_ACCELERATORS EF_CUDA_SM90 EF_CUDA_VIRTUAL_SM(EF_CUDA_SM90)"
	.elftype	@"ET_EXEC"


//--------------------- .nv.info                  --------------------------
	.section	.nv.info,"",@"SHT_CUDA_INFO"
	.align	4


	//----- nvinfo : EIATTR_REGCOUNT
	.align		4
        /*0000*/ 	.byte	0x04, 0x2f
        /*0002*/ 	.short	(.L_3 - .L_2)
	.align		4
.L_2:
        /*0004*/ 	.word	index@(triton_poi_fused_clone_10)
        /*0008*/ 	.word	0x00000020


	//----- nvinfo : EIATTR_MIN_STACK_SIZE
	.align		4
.L_3:
        /*000c*/ 	.byte	0x04, 0x12
        /*000e*/ 	.short	(.L_5 - .L_4)
	.align		4
.L_4:
        /*0010*/ 	.word	index@(triton_poi_fused_clone_10)
        /*0014*/ 	.word	0x00000000


	//----- nvinfo : EIATTR_FRAME_SIZE
	.align		4
.L_5:
        /*0018*/ 	.byte	0x04, 0x11
        /*001a*/ 	.short	(.L_7 - .L_6)
	.align		4
.L_6:
        /*001c*/ 	.word	index@(triton_poi_fused_clone_10)
        /*0020*/ 	.word	0x00000000


	//----- nvinfo : EIATTR_MIN_STACK_SIZE
	.align		4
.L_7:
        /*0024*/ 	.byte	0x04, 0x12
        /*0026*/ 	.short	(.L_9 - .L_8)
	.align		4
.L_8:
        /*0028*/ 	.word	index@(triton_poi_fused_clone_10)
        /*002c*/ 	.word	0x00000000
.L_9:


//--------------------- .nv.info.triton_poi_fused_clone_10 --------------------------
	.section	.nv.info.triton_poi_fused_clone_10,"",@"SHT_CUDA_INFO"
	.sectionflags	@""
	.align	4


	//----- nvinfo : EIATTR_CUDA_API_VERSION
	.align		4
        /*0000*/ 	.byte	0x04, 0x37
        /*0002*/ 	.short	(.L_11 - .L_10)
.L_10:
        /*0004*/ 	.word	0x0000007c


	//----- nvinfo : EIATTR_KPARAM_INFO
	.align		4
.L_11:
        /*0008*/ 	.byte	0x04, 0x17
        /*000a*/ 	.short	(.L_13 - .L_12)
.L_12:
        /*000c*/ 	.word	0x00000000
        /*0010*/ 	.short	0x0006
        /*0012*/ 	.short	0x0030
        /*0014*/ 	.byte	0x00, 0xf0, 0x11, 0x00


	//----- nvinfo : EIATTR_KPARAM_INFO
	.align		4
.L_13:
        /*0018*/ 	.byte	0x04, 0x17
        /*001a*/ 	.short	(.L_15 - .L_14)
.L_14:
        /*001c*/ 	.word	0x00000000
        /*0020*/ 	.short	0x0005
        /*0022*/ 	.short	0x0028
        /*0024*/ 	.byte	0x00, 0xf4, 0x21, 0x00


	//----- nvinfo : EIATTR_KPARAM_INFO
	.align		4
.L_15:
        /*0028*/ 	.byte	0x04, 0x17
        /*002a*/ 	.short	(.L_17 - .L_16)
.L_16:
        /*002c*/ 	.word	0x00000000
        /*0030*/ 	.short	0x0004
        /*0032*/ 	.short	0x0020
        /*0034*/ 	.byte	0x00, 0xf4, 0x21, 0x00


	//----- nvinfo : EIATTR_KPARAM_INFO
	.align		4
.L_17:
        /*0038*/ 	.byte	0x04, 0x17
        /*003a*/ 	.short	(.L_19 - .L_18)
.L_18:
        /*003c*/ 	.word	0x00000000
        /*0040*/ 	.short	0x0003
        /*0042*/ 	.short	0x0018
        /*0044*/ 	.byte	0x00, 0xf4, 0x21, 0x00


	//----- nvinfo : EIATTR_KPARAM_INFO
	.align		4
.L_19:
        /*0048*/ 	.byte	0x04, 0x17
        /*004a*/ 	.short	(.L_21 - .L_20)
.L_20:
        /*004c*/ 	.word	0x00000000
        /*0050*/ 	.short	0x0002
        /*0052*/ 	.short	0x0010
        /*0054*/ 	.byte	0x00, 0xf4, 0x21, 0x00


	//----- nvinfo : EIATTR_KPARAM_INFO
	.align		4
.L_21:
        /*0058*/ 	.byte	0x04, 0x17
        /*005a*/ 	.short	(.L_23 - .L_22)
.L_22:
        /*005c*/ 	.word	0x00000000
        /*0060*/ 	.short	0x0001
        /*0062*/ 	.short	0x0008
        /*0064*/ 	.byte	0x00, 0xf4, 0x21, 0x00


	//----- nvinfo : EIATTR_KPARAM_INFO
	.align		4
.L_23:
        /*0068*/ 	.byte	0x04, 0x17
        /*006a*/ 	.short	(.L_25 - .L_24)
.L_24:
        /*006c*/ 	.word	0x00000000
        /*0070*/ 	.short	0x0000
        /*0072*/ 	.short	0x0000
        /*0074*/ 	.byte	0x00, 0xf4, 0x21, 0x00


	//----- nvinfo : EIATTR_SPARSE_MMA_MASK
	.align		4
.L_25:
        /*0078*/ 	.byte	0x03, 0x50
        /*007a*/ 	.short	0x0000


	//----- nvinfo : EIATTR_MAXREG_COUNT
	.align		4
        /*007c*/ 	.byte	0x03, 0x1b
        /*007e*/ 	.short	0x00ff


	//----- nvinfo : EIATTR_EXIT_INSTR_OFFSETS
	.align		4
        /*0080*/ 	.byte	0x04, 0x1c
        /*0082*/ 	.short	(.L_27 - .L_26)


	//   ....[0]....
.L_26:
        /*0084*/ 	.word	0x00000bd0


	//----- nvinfo : EIATTR_REQNTID
	.align		4
.L_27:
        /*0088*/ 	.byte	0x04, 0x10
        /*008a*/ 	.short	(.L_29 - .L_28)
.L_28:
        /*008c*/ 	.word	0x00000080
        /*0090*/ 	.word	0x00000001
        /*0094*/ 	.word	0x00000001


	//----- nvinfo : EIATTR_CBANK_PARAM_SIZE
	.align		4
.L_29:
        /*0098*/ 	.byte	0x03, 0x19
        /*009a*/ 	.short	0x0034


	//----- nvinfo : EIATTR_PARAM_CBANK
	.align		4
        /*009c*/ 	.byte	0x04, 0x0a
        /*009e*/ 	.short	(.L_31 - .L_30)
	.align		4
.L_30:
        /*00a0*/ 	.word	index@(.nv.constant0.triton_poi_fused_clone_10)
        /*00a4*/ 	.short	0x0210
        /*00a6*/ 	.short	0x0034


	//----- nvinfo : EIATTR_SW_WAR
	.align		4
.L_31:
        /*00a8*/ 	.byte	0x04, 0x36
        /*00aa*/ 	.short	(.L_33 - .L_32)
.L_32:
        /*00ac*/ 	.word	0x00000008
.L_33:


//--------------------- .nv.callgraph             --------------------------
	.section	.nv.callgraph,"",@"SHT_CUDA_CALLGRAPH"
	.align	4
	.sectionentsize	8
	.align		4
        /*0000*/ 	.word	0x00000000
	.align		4
        /*0004*/ 	.word	0xffffffff
	.align		4
        /*0008*/ 	.word	0x00000000
	.align		4
        /*000c*/ 	.word	0xfffffffe
	.align		4
        /*0010*/ 	.word	0x00000000
	.align		4
        /*0014*/ 	.word	0xfffffffd
	.align		4
        /*0018*/ 	.word	0x00000000
	.align		4
        /*001c*/ 	.word	0xfffffffc


//--------------------- .nv.constant4             --------------------------
	.section	.nv.constant4,"a",@progbits
	.align	8
	.align		8
.nv.constant4:
        /*0000*/ 	.dword	_$_str
	.align		8
        /*0008*/ 	.dword	_$_str_$_2


//--------------------- .text.triton_poi_fused_clone_10 --------------------------
	.section	.text.triton_poi_fused_clone_10,"ax",@progbits
	.align	128
        .global         triton_poi_fused_clone_10
        .type           triton_poi_fused_clone_10,@function
        .size           triton_poi_fused_clone_10,(.L_x_1 - triton_poi_fused_clone_10)
        .other          triton_poi_fused_clone_10,@"STO_CUDA_ENTRY STV_DEFAULT"
triton_poi_fused_clone_10:
.text.triton_poi_fused_clone_10:
[----:B------:R-:W-:Y:S01]  /*0000*/  LDC R1, c[0x0][0x28] ;  /* 0x00000a00ff017b82 */ /* 0x000fe20000000800 */
[----:B------:R-:W1:Y:S01]  /*0010*/  S2R R0, SR_TID.X ;  /* 0x0000000000007919 */ /* 0x000e620000002100 */
[----:B------:R-:W-:Y:S01]  /*0020*/  ULDC.64 UR4, c[0x0][0x208] ;  /* 0x0000820000047ab9 */ /* 0x000fe20000000a00 */
[----:B------:R-:W2:Y:S01]  /*0030*/  S2R R3, SR_CTAID.X ;  /* 0x0000000000037919 */ /* 0x000ea20000002500 */
[----:B-1----:R-:W-:-:S04]  /*0040*/  SHF.L.U32 R0, R0, 0x2, RZ ;  /* 0x0000000200007819 */ /* 0x002fc800000006ff */
[----:B------:R-:W-:-:S04]  /*0050*/  LOP3.LUT R0, R0, 0x1fc, RZ, 0xc0, !PT ;  /* 0x000001fc00007812 */ /* 0x000fc800078ec0ff */
[----:B--2---:R-:W-:-:S04]  /*0060*/  LEA R3, R3, R0, 0xa ;  /* 0x0000000003037211 */ /* 0x004fc800078e50ff */
[----:B------:R-:W-:Y:S01]  /*0070*/  IADD3 R12, R3, 0x201, RZ ;  /* 0x00000201030c7810 */ /* 0x000fe20007ffe0ff */
[C---:B------:R-:W-:Y:S01]  /*0080*/  IMAD.HI R22, R3.reuse, 0x38e38e39, RZ ;  /* 0x38e38e3903167827 */ /* 0x040fe200078e02ff */
[----:B------:R-:W-:Y:S02]  /*0090*/  IADD3 R13, R3, 0x202, RZ ;  /* 0x00000202030d7810 */ /* 0x000fe40007ffe0ff */
[----:B------:R-:W-:Y:S01]  /*00a0*/  IADD3 R16, R3, 0x200, RZ ;  /* 0x0000020003107810 */ /* 0x000fe20007ffe0ff */
[----:B------:R-:W-:Y:S01]  /*00b0*/  IMAD.HI R10, R3, 0x2aaaaaab, RZ ;  /* 0x2aaaaaab030a7827 */ /* 0x000fe200078e02ff */
[----:B------:R-:W-:Y:S02]  /*00c0*/  SHF.R.U32.HI R5, RZ, 0x1f, R22 ;  /* 0x0000001fff057819 */ /* 0x000fe40000011616 */
[----:B------:R-:W-:Y:S01]  /*00d0*/  IADD3 R14, R3, 0x203, RZ ;  /* 0x00000203030e7810 */ /* 0x000fe20007ffe0ff */
[----:B------:R-:W-:Y:S01]  /*00e0*/  IMAD.HI R0, R12, 0x2aaaaaab, RZ ;  /* 0x2aaaaaab0c007827 */ /* 0x000fe200078e02ff */
[----:B------:R-:W-:-:S02]  /*00f0*/  LEA.HI.SX32 R22, R22, R5, 0x19 ;  /* 0x0000000516167211 */ /* 0x000fc400078fcaff */
[----:B------:R-:W-:Y:S01]  /*0100*/  SHF.R.U32.HI R5, RZ, 0x1f, R10 ;  /* 0x0000001fff057819 */ /* 0x000fe2000001160a */
[----:B------:R-:W-:Y:S01]  /*0110*/  IMAD.HI R2, R13, 0x2aaaaaab, RZ ;  /* 0x2aaaaaab0d027827 */ /* 0x000fe200078e02ff */
[----:B------:R-:W-:Y:S02]  /*0120*/  SHF.R.U32.HI R7, RZ, 0x1f, R0 ;  /* 0x0000001fff077819 */ /* 0x000fe40000011600 */
[----:B------:R-:W-:Y:S01]  /*0130*/  LEA.HI.SX32 R10, R10, R5, 0x1e ;  /* 0x000000050a0a7211 */ /* 0x000fe200078ff2ff */
[----:B------:R-:W-:Y:S01]  /*0140*/  IMAD.HI R11, R16, 0x2aaaaaab, RZ ;  /* 0x2aaaaaab100b7827 */ /* 0x000fe200078e02ff */
[----:B------:R-:W-:Y:S02]  /*0150*/  SHF.R.U32.HI R9, RZ, 0x1f, R2 ;  /* 0x0000001fff097819 */ /* 0x000fe40000011602 */
[----:B------:R-:W-:Y:S01]  /*0160*/  LEA.HI R5, R0, R7, RZ, 0x1e ;  /* 0x0000000700057211 */ /* 0x000fe200078ff0ff */
[----:B------:R-:W-:Y:S01]  /*0170*/  IMAD.HI R23, R14, 0x2aaaaaab, RZ ;  /* 0x2aaaaaab0e177827 */ /* 0x000fe200078e02ff */
[----:B------:R-:W-:-:S02]  /*0180*/  LEA.HI R0, R2, R9, RZ, 0x1e ;  /* 0x0000000902007211 */ /* 0x000fc400078ff0ff */
[----:B------:R-:W-:Y:S01]  /*0190*/  SHF.R.U32.HI R4, RZ, 0x1f, R11 ;  /* 0x0000001fff047819 */ /* 0x000fe2000001160b */
[----:B------:R-:W-:Y:S01]  /*01a0*/  IMAD.HI R21, R16, 0x38e38e39, RZ ;  /* 0x38e38e3910157827 */ /* 0x000fe200078e02ff */
[----:B------:R-:W-:Y:S02]  /*01b0*/  IADD3 R2, R3, 0x1, RZ ;  /* 0x0000000103027810 */ /* 0x000fe40007ffe0ff */
[----:B------:R-:W-:Y:S01]  /*01c0*/  SHF.R.U32.HI R6, RZ, 0x1f, R23 ;  /* 0x0000001fff067819 */ /* 0x000fe20000011617 */
[----:B------:R-:W-:Y:S01]  /*01d0*/  IMAD R12, R5, -0x18, R12 ;  /* 0xffffffe8050c7824 */ /* 0x000fe200078e020c */
[----:B------:R-:W-:Y:S01]  /*01e0*/  LEA.HI.SX32 R11, R11, R4, 0x1e ;  /* 0x000000040b0b7211 */ /* 0x000fe200078ff2ff */
[----:B------:R-:W-:Y:S01]  /*01f0*/  IMAD.HI R19, R2, 0x2aaaaaab, RZ ;  /* 0x2aaaaaab02137827 */ /* 0x000fe200078e02ff */
[----:B------:R-:W-:Y:S02]  /*0200*/  SHF.R.U32.HI R4, RZ, 0x1f, R21 ;  /* 0x0000001fff047819 */ /* 0x000fe40000011615 */
[----:B------:R-:W-:Y:S01]  /*0210*/  LEA.HI R23, R23, R6, RZ, 0x1e ;  /* 0x0000000617177211 */ /* 0x000fe200078ff0ff */
[----:B------:R-:W-:Y:S01]  /*0220*/  IMAD R13, R0, -0x18, R13 ;  /* 0xffffffe8000d7824 */ /* 0x000fe200078e020d */
[----:B------:R-:W1:Y:S01]  /*0230*/  LDC.64 R6, c[0x0][0x220] ;  /* 0x00008800ff067b82 */ /* 0x000e620000000a00 */
[----:B------:R-:W-:-:S02]  /*0240*/  LEA.HI.SX32 R21, R21, R4, 0x19 ;  /* 0x0000000415157211 */ /* 0x000fc400078fcaff */
[----:B------:R-:W-:Y:S01]  /*0250*/  SHF.R.S32.HI R9, RZ, 0x1f, R22 ;  /* 0x0000001fff097819 */ /* 0x000fe20000011416 */
[----:B------:R-:W-:Y:S01]  /*0260*/  IMAD R14, R23, -0x18, R14 ;  /* 0xffffffe8170e7824 */ /* 0x000fe200078e020e */
[----:B------:R-:W-:Y:S02]  /*0270*/  SHF.R.U32.HI R4, RZ, 0x1f, R19 ;  /* 0x0000001fff047819 */ /* 0x000fe40000011613 */
[----:B------:R-:W-:Y:S02]  /*0280*/  LEA.HI R8, R9, R22, RZ, 0x8 ;  /* 0x0000001609087211 */ /* 0x000fe400078f40ff */
[----:B------:R-:W-:Y:S02]  /*0290*/  LEA.HI R19, R19, R4, RZ, 0x1e ;  /* 0x0000000413137211 */ /* 0x000fe400078ff0ff */
[----:B------:R-:W-:Y:S02]  /*02a0*/  SHF.R.S32.HI R4, RZ, 0x1f, R21 ;  /* 0x0000001fff047819 */ /* 0x000fe40000011415 */
[----:B------:R-:W-:-:S02]  /*02b0*/  IADD3 R15, R3, 0x2, RZ ;  /* 0x00000002030f7810 */ /* 0x000fc40007ffe0ff */
[----:B------:R-:W-:Y:S02]  /*02c0*/  LOP3.LUT R27, R8, 0xffffff00, RZ, 0xc0, !PT ;  /* 0xffffff00081b7812 */ /* 0x000fe400078ec0ff */
[----:B------:R-:W-:Y:S01]  /*02d0*/  IADD3 R17, R3, 0x3, RZ ;  /* 0x0000000303117810 */ /* 0x000fe20007ffe0ff */
[----:B------:R-:W-:Y:S01]  /*02e0*/  IMAD.HI R18, R15, 0x2aaaaaab, RZ ;  /* 0x2aaaaaab0f127827 */ /* 0x000fe200078e02ff */
[----:B------:R-:W-:Y:S02]  /*02f0*/  LEA.HI R8, R4, R21, RZ, 0x8 ;  /* 0x0000001504087211 */ /* 0x000fe400078f40ff */
[----:B------:R-:W-:Y:S01]  /*0300*/  IADD3 R4, R22, -R27, RZ ;  /* 0x8000001b16047210 */ /* 0x000fe20007ffe0ff */
[----:B------:R-:W-:Y:S01]  /*0310*/  IMAD.HI R20, R17, 0x2aaaaaab, RZ ;  /* 0x2aaaaaab11147827 */ /* 0x000fe200078e02ff */
[----:B------:R-:W-:Y:S02]  /*0320*/  LOP3.LUT R24, R8, 0xffffff00, RZ, 0xc0, !PT ;  /* 0xffffff0008187812 */ /* 0x000fe400078ec0ff */
[----:B------:R-:W-:-:S02]  /*0330*/  SHF.R.U32.HI R9, RZ, 0x1f, R18 ;  /* 0x0000001fff097819 */ /* 0x000fc40000011612 */
[----:B------:R-:W-:Y:S01]  /*0340*/  IADD3 R5, R21, -R24, RZ ;  /* 0x8000001815057210 */ /* 0x000fe20007ffe0ff */
[----:B------:R-:W-:Y:S01]  /*0350*/  HFMA2.MMA R24, -RZ, RZ, 0, 4.02927398681640625e-05 ;  /* 0x000002a4ff187435 */ /* 0x000fe200000001ff */
[----:B------:R-:W-:Y:S02]  /*0360*/  SHF.R.U32.HI R25, RZ, 0x1f, R20 ;  /* 0x0000001fff197819 */ /* 0x000fe40000011614 */
[----:B------:R-:W-:Y:S01]  /*0370*/  LEA.HI R18, R18, R9, RZ, 0x1e ;  /* 0x0000000912127211 */ /* 0x000fe200078ff0ff */
[----:B-1----:R-:W-:Y:S01]  /*0380*/  IMAD.WIDE R8, R4, 0x4, R6 ;  /* 0x0000000404087825 */ /* 0x002fe200078e0206 */
[----:B------:R-:W-:-:S03]  /*0390*/  LEA.HI R20, R20, R25, RZ, 0x1e ;  /* 0x0000001914147211 */ /* 0x000fc600078ff0ff */
[----:B------:R-:W-:Y:S01]  /*03a0*/  IMAD.WIDE R6, R5, 0x4, R6 ;  /* 0x0000000405067825 */ /* 0x000fe200078e0206 */
[----:B------:R1:W2:Y:S03]  /*03b0*/  LDG.E.EL R0, desc[UR4][R8.64] ;  /* 0x0000000408007981 */ /* 0x0002a6000c2e1900 */
[-C--:B------:R-:W-:Y:S02]  /*03c0*/  IMAD R22, R22, R24.reuse, 0x1b ;  /* 0x0000001b16167424 */ /* 0x080fe400078e0218 */
[----:B------:R-:W-:Y:S02]  /*03d0*/  IMAD R23, R21, R24, 0x1b ;  /* 0x0000001b15177424 */ /* 0x000fe400078e0218 */
[----:B------:R-:W-:Y:S02]  /*03e0*/  IMAD R25, R20, -0x18, R17 ;  /* 0xffffffe814197824 */ /* 0x000fe400078e0211 */
[----:B------:R-:W-:Y:S01]  /*03f0*/  IMAD.HI R24, R10, 0x2aaaaaab, RZ ;  /* 0x2aaaaaab0a187827 */ /* 0x000fe200078e02ff */
[----:B------:R-:W3:Y:S03]  /*0400*/  LDC.64 R20, c[0x0][0x210] ;  /* 0x00008400ff147b82 */ /* 0x000ee60000000a00 */
[----:B------:R-:W-:Y:S01]  /*0410*/  IMAD R19, R19, -0x18, R2 ;  /* 0xffffffe813137824 */ /* 0x000fe200078e0202 */
[----:B------:R-:W-:Y:S01]  /*0420*/  SHF.R.U32.HI R17, RZ, 0x1f, R24 ;  /* 0x0000001fff117819 */ /* 0x000fe20000011618 */
[----:B------:R4:W5:Y:S01]  /*0430*/  LDG.E.EL R2, desc[UR4][R6.64] ;  /* 0x0000000406027981 */ /* 0x000962000c2e1900 */
[----:B-1----:R-:W-:Y:S01]  /*0440*/  IMAD.HI R9, R11, 0x2aaaaaab, RZ ;  /* 0x2aaaaaab0b097827 */ /* 0x002fe200078e02ff */
[----:B------:R-:W-:-:S02]  /*0450*/  IADD3 R14, R14, R23, RZ ;  /* 0x000000170e0e7210 */ /* 0x000fc40007ffe0ff */
[----:B------:R-:W-:Y:S01]  /*0460*/  LEA.HI R29, R24, R17, RZ, 0x1e ;  /* 0x00000011181d7211 */ /* 0x000fe200078ff0ff */
[----:B------:R-:W-:Y:S01]  /*0470*/  IMAD R15, R18, -0x18, R15 ;  /* 0xffffffe8120f7824 */ /* 0x000fe200078e020f */
[----:B------:R-:W-:Y:S01]  /*0480*/  SHF.R.U32.HI R18, RZ, 0x1f, R9 ;  /* 0x0000001fff127819 */ /* 0x000fe20000011609 */
[----:B------:R-:W-:Y:S01]  /*0490*/  IMAD R27, R10, -0x18, R3 ;  /* 0xffffffe80a1b7824 */ /* 0x000fe200078e0203 */
[----:B------:R-:W-:Y:S01]  /*04a0*/  IADD3 R24, R19, R22, RZ ;  /* 0x0000001613187210 */ /* 0x000fe20007ffe0ff */
[----:B------:R-:W-:Y:S01]  /*04b0*/  IMAD R29, R29, -0x18, R10 ;  /* 0xffffffe81d1d7824 */ /* 0x000fe200078e020a */
[----:B------:R-:W-:Y:S01]  /*04c0*/  LEA.HI R18, R9, R18, RZ, 0x1e ;  /* 0x0000001209127211 */ /* 0x000fe200078ff0ff */
[----:B------:R-:W-:Y:S01]  /*04d0*/  IMAD R8, R11, -0x18, R16 ;  /* 0xffffffe80b087824 */ /* 0x000fe200078e0210 */
[----:B------:R-:W-:Y:S01]  /*04e0*/  IADD3 R10, R27, R22, RZ ;  /* 0x000000161b0a7210 */ /* 0x000fe20007ffe0ff */
[C---:B------:R-:W-:Y:S01]  /*04f0*/  IMAD R9, R29.reuse, 0x1a, R24 ;  /* 0x0000001a1d097824 */ /* 0x040fe200078e0218 */
[----:B----4-:R-:W-:Y:S01]  /*0500*/  IADD3 R6, R12, R23, RZ ;  /* 0x000000170c067210 */ /* 0x010fe20007ffe0ff */
[----:B------:R-:W-:Y:S01]  /*0510*/  IMAD R27, R18, -0x18, R11 ;  /* 0xffffffe8121b7824 */ /* 0x000fe200078e020b */
[----:B------:R-:W-:Y:S01]  /*0520*/  IADD3 R8, R8, R23, RZ ;  /* 0x0000001708087210 */ /* 0x000fe20007ffe0ff */
[----:B------:R-:W-:Y:S01]  /*0530*/  IMAD R7, R29, 0x1a, R10 ;  /* 0x0000001a1d077824 */ /* 0x000fe200078e020a */
[----:B------:R-:W-:Y:S01]  /*0540*/  IADD3 R12, R13, R23, RZ ;  /* 0x000000170d0c7210 */ /* 0x000fe20007ffe0ff */
[----:B------:R-:W-:Y:S01]  /*0550*/  IMAD R13, R27, 0x1a, R6 ;  /* 0x0000001a1b0d7824 */ /* 0x000fe200078e0206 */
[----:B------:R-:W1:Y:S01]  /*0560*/  LDC.64 R16, c[0x0][0x218] ;  /* 0x00008600ff107b82 */ /* 0x000e620000000a00 */
[----:B---3--:R-:W-:Y:S01]  /*0570*/  IMAD.WIDE R6, R7, 0x4, R20 ;  /* 0x0000000407067825 */ /* 0x008fe200078e0214 */
[----:B------:R-:W-:-:S02]  /*0580*/  IADD3 R26, R15, R22, RZ ;  /* 0x000000160f1a7210 */ /* 0x000fc40007ffe0ff */
[----:B------:R-:W-:Y:S01]  /*0590*/  IADD3 R22, R25, R22, RZ ;  /* 0x0000001619167210 */ /* 0x000fe20007ffe0ff */
[----:B------:R-:W-:Y:S02]  /*05a0*/  IMAD R19, R27, 0x1a, R8 ;  /* 0x0000001a1b137824 */ /* 0x000fe400078e0208 */
[----:B------:R-:W-:Y:S01]  /*05b0*/  IMAD.WIDE R8, R9, 0x4, R20 ;  /* 0x0000000409087825 */ /* 0x000fe200078e0214 */
[----:B------:R-:W3:Y:S03]  /*05c0*/  LDG.E R6, desc[UR4][R6.64] ;  /* 0x0000000406067981 */ /* 0x000ee6000c1e1900 */
[C---:B------:R-:W-:Y:S02]  /*05d0*/  IMAD R11, R27.reuse, 0x1a, R12 ;  /* 0x0000001a1b0b7824 */ /* 0x040fe400078e020c */
[----:B------:R-:W-:Y:S02]  /*05e0*/  IMAD R27, R27, 0x1a, R14 ;  /* 0x0000001a1b1b7824 */ /* 0x000fe400078e020e */
[----:B------:R-:W4:Y:S01]  /*05f0*/  LDC.64 R14, c[0x0][0x228] ;  /* 0x00008a00ff0e7b82 */ /* 0x000f220000000a00 */
[C---:B------:R-:W-:Y:S01]  /*0600*/  IMAD R23, R29.reuse, 0x1a, R26 ;  /* 0x0000001a1d177824 */ /* 0x040fe200078e021a */
[----:B------:R1:W3:Y:S01]  /*0610*/  LDG.E R7, desc[UR4][R8.64] ;  /* 0x0000000408077981 */ /* 0x0002e2000c1e1900 */
[----:B------:R-:W-:-:S05]  /*0620*/  IMAD R25, R29, 0x1a, R22 ;  /* 0x0000001a1d197824 */ /* 0x000fca00078e0216 */
[----:B-1----:R-:W1:Y:S01]  /*0630*/  LDC.64 R8, c[0x0][0x230] ;  /* 0x00008c00ff087b82 */ /* 0x002e620000000a00 */
[----:B------:R-:W-:-:S04]  /*0640*/  IMAD.WIDE R22, R23, 0x4, R20 ;  /* 0x0000000417167825 */ /* 0x000fc800078e0214 */
[----:B------:R-:W-:Y:S02]  /*0650*/  IMAD.WIDE R24, R25, 0x4, R20 ;  /* 0x0000000419187825 */ /* 0x000fe400078e0214 */
[----:B------:R-:W3:Y:S02]  /*0660*/  LDG.E R22, desc[UR4][R22.64] ;  /* 0x0000000416167981 */ /* 0x000ee4000c1e1900 */
[----:B------:R-:W-:Y:S02]  /*0670*/  IMAD.WIDE R28, R4, 0x4, R16 ;  /* 0x00000004041c7825 */ /* 0x000fe400078e0210 */
[----:B------:R-:W3:Y:S02]  /*0680*/  LDG.E R24, desc[UR4][R24.64] ;  /* 0x0000000418187981 */ /* 0x000ee4000c1e1900 */
[----:B------:R-:W-:-:S04]  /*0690*/  IMAD.WIDE R18, R19, 0x4, R20 ;  /* 0x0000000413127825 */ /* 0x000fc800078e0214 */
[--C-:B------:R-:W-:Y:S01]  /*06a0*/  IMAD.WIDE R12, R13, 0x4, R20.reuse ;  /* 0x000000040d0c7825 */ /* 0x100fe200078e0214 */
[----:B0-----:R1:W3:Y:S03]  /*06b0*/  LDG.E.EL R23, desc[UR4][R28.64] ;  /* 0x000000041c177981 */ /* 0x0012e6000c2e1900 */
[----:B------:R-:W-:Y:S01]  /*06c0*/  IMAD.WIDE R10, R11, 0x4, R20 ;  /* 0x000000040b0a7825 */ /* 0x000fe200078e0214 */
[----:B------:R-:W3:Y:S03]  /*06d0*/  LDG.E R18, desc[UR4][R18.64] ;  /* 0x0000000412127981 */ /* 0x000ee6000c1e1900 */
[----:B------:R-:W-:Y:S01]  /*06e0*/  IMAD.WIDE R16, R5, 0x4, R16 ;  /* 0x0000000405107825 */ /* 0x000fe200078e0210 */
[----:B------:R-:W3:Y:S03]  /*06f0*/  LDG.E R12, desc[UR4][R12.64] ;  /* 0x000000040c0c7981 */ /* 0x000ee6000c1e1900 */
[----:B------:R-:W-:Y:S01]  /*0700*/  IMAD.WIDE R20, R27, 0x4, R20 ;  /* 0x000000041b147825 */ /* 0x000fe200078e0214 */
[----:B------:R-:W3:Y:S03]  /*0710*/  LDG.E R10, desc[UR4][R10.64] ;  /* 0x000000040a0a7981 */ /* 0x000ee6000c1e1900 */
[C---:B----4-:R-:W-:Y:S01]  /*0720*/  IMAD.WIDE R26, R4.reuse, 0x4, R14 ;  /* 0x00000004041a7825 */ /* 0x050fe200078e020e */
[----:B------:R-:W4:Y:S03]  /*0730*/  LDG.E.EL R17, desc[UR4][R16.64] ;  /* 0x0000000410117981 */ /* 0x000f26000c2e1900 */
[----:B-1----:R-:W-:Y:S01]  /*0740*/  IMAD.WIDE R28, R4, 0x4, R8 ;  /* 0x00000004041c7825 */ /* 0x002fe200078e0208 */
[----:B------:R-:W4:Y:S03]  /*0750*/  LDG.E R20, desc[UR4][R20.64] ;  /* 0x0000000414147981 */ /* 0x000f26000c1e1900 */
[C---:B------:R-:W-:Y:S01]  /*0760*/  IMAD.WIDE R14, R5.reuse, 0x4, R14 ;  /* 0x00000004050e7825 */ /* 0x040fe200078e020e */
[----:B------:R-:W4:Y:S03]  /*0770*/  LDG.E.EL R26, desc[UR4][R26.64] ;  /* 0x000000041a1a7981 */ /* 0x000f26000c2e1900 */
[----:B------:R-:W-:Y:S01]  /*0780*/  IMAD.WIDE R8, R5, 0x4, R8 ;  /* 0x0000000405087825 */ /* 0x000fe200078e0208 */
[----:B------:R-:W4:Y:S04]  /*0790*/  LDG.E.EL R29, desc[UR4][R28.64] ;  /* 0x000000041c1d7981 */ /* 0x000f28000c2e1900 */
[----:B------:R0:W4:Y:S04]  /*07a0*/  LDG.E.EL R14, desc[UR4][R14.64] ;  /* 0x000000040e0e7981 */ /* 0x000128000c2e1900 */
[----:B------:R1:W4:Y:S01]  /*07b0*/  LDG.E.EL R9, desc[UR4][R8.64] ;  /* 0x0000000408097981 */ /* 0x000322000c2e1900 */
[----:B0-----:R-:W-:Y:S01]  /*07c0*/  MOV R15, 0x3e800000 ;  /* 0x3e800000000f7802 */ /* 0x001fe20000000f00 */
[----:B--2---:R-:W-:-:S04]  /*07d0*/  FADD R0, R0, 9.9999997473787516356e-06 ;  /* 0x3727c5ac00007421 */ /* 0x004fc80000000000 */
[----:B------:R-:W0:Y:S01]  /*07e0*/  MUFU.SQRT R4, R0 ;  /* 0x0000000000047308 */ /* 0x000e220000002000 */
[----:B-----5:R-:W-:-:S07]  /*07f0*/  FADD R2, R2, 9.9999997473787516356e-06 ;  /* 0x3727c5ac02027421 */ /* 0x020fce0000000000 */
[----:B------:R-:W2:Y:S01]  /*0800*/  MUFU.SQRT R11, R2 ;  /* 0x00000002000b7308 */ /* 0x000ea20000002000 */
[C---:B0-----:R-:W-:Y:S02]  /*0810*/  FSETP.GT.AND P0, PT, R4.reuse, 8.50705917302346158658e+37, PT ;  /* 0x7e8000000400780b */ /* 0x041fe40003f04000 */
[----:B------:R-:W-:Y:S02]  /*0820*/  FSETP.GEU.AND P2, PT, R4, 1.175494350822287508e-38, PT ;  /* 0x008000000400780b */ /* 0x000fe40003f4e000 */
[C---:B--2---:R-:W-:Y:S02]  /*0830*/  FSETP.GT.AND P1, PT, R11.reuse, 8.50705917302346158658e+37, PT ;  /* 0x7e8000000b00780b */ /* 0x044fe40003f24000 */
[----:B------:R-:W-:-:S07]  /*0840*/  FSETP.GEU.AND P3, PT, R11, 1.175494350822287508e-38, PT ;  /* 0x008000000b00780b */ /* 0x000fce0003f6e000 */
[----:B------:R-:W-:-:S04]  /*0850*/  @P0 FMUL R4, R4, 0.25 ;  /* 0x3e80000004040820 */ /* 0x000fc80000400000 */
[----:B------:R-:W-:Y:S01]  /*0860*/  @!P2 FMUL R4, R4, 16777216 ;  /* 0x4b8000000404a820 */ /* 0x000fe20000400000 */
[----:B------:R-:W-:-:S03]  /*0870*/  @P1 FMUL R11, R11, 0.25 ;  /* 0x3e8000000b0b1820 */ /* 0x000fc60000400000 */
[----:B-1----:R0:W1:Y:S01]  /*0880*/  MUFU.RCP R8, R4 ;  /* 0x0000000400087308 */ /* 0x0020620000001000 */
[----:B------:R-:W-:Y:S01]  /*0890*/  @!P3 FMUL R11, R11, 16777216 ;  /* 0x4b8000000b0bb820 */ /* 0x000fe20000400000 */
[----:B------:R-:W-:-:S06]  /*08a0*/  FSEL R13, R15, 1, P0 ;  /* 0x3f8000000f0d7808 */ /* 0x000fcc0000000000 */
[----:B------:R-:W2:Y:S01]  /*08b0*/  MUFU.RCP R0, R11 ;  /* 0x0000000b00007308 */ /* 0x000ea20000001000 */
[----:B------:R-:W-:Y:S01]  /*08c0*/  @!P2 FMUL R13, R13, 16777216 ;  /* 0x4b8000000d0da820 */ /* 0x000fe20000400000 */
[----:B------:R-:W-:Y:S01]  /*08d0*/  FSEL R15, R15, 1, P1 ;  /* 0x3f8000000f0f7808 */ /* 0x000fe20000800000 */
[----:B0-----:R-:W0:Y:S02]  /*08e0*/  LDC.64 R4, c[0x0][0x238] ;  /* 0x00008e00ff047b82 */ /* 0x001e240000000a00 */
[----:B-1----:R-:W-:Y:S02]  /*08f0*/  FMUL R13, R8, R13 ;  /* 0x0000000d080d7220 */ /* 0x002fe40000400000 */
[----:B------:R-:W-:-:S04]  /*0900*/  @!P3 FMUL R15, R15, 16777216 ;  /* 0x4b8000000f0fb820 */ /* 0x000fc80000400000 */
[----:B--2---:R-:W-:Y:S01]  /*0910*/  FMUL R15, R0, R15 ;  /* 0x0000000f000f7220 */ /* 0x004fe20000400000 */
[--C-:B---3--:R-:W-:Y:S01]  /*0920*/  FADD R24, R24, -R23.reuse ;  /* 0x8000001718187221 */ /* 0x108fe20000000000 */
[--C-:B------:R-:W-:Y:S01]  /*0930*/  FADD R6, R6, -R23.reuse ;  /* 0x8000001706067221 */ /* 0x100fe20000000000 */
[--C-:B------:R-:W-:Y:S01]  /*0940*/  FADD R7, R7, -R23.reuse ;  /* 0x8000001707077221 */ /* 0x100fe20000000000 */
[----:B------:R-:W-:Y:S01]  /*0950*/  FADD R22, R22, -R23 ;  /* 0x8000001716167221 */ /* 0x000fe20000000000 */
[C---:B------:R-:W-:Y:S01]  /*0960*/  FMUL R24, R13.reuse, R24 ;  /* 0x000000180d187220 */ /* 0x040fe20000400000 */
[C---:B------:R-:W-:Y:S01]  /*0970*/  FMUL R6, R13.reuse, R6 ;  /* 0x000000060d067220 */ /* 0x040fe20000400000 */
[C---:B------:R-:W-:Y:S01]  /*0980*/  FMUL R0, R13.reuse, R7 ;  /* 0x000000070d007220 */ /* 0x040fe20000400000 */
[----:B------:R-:W-:Y:S01]  /*0990*/  FMUL R22, R13, R22 ;  /* 0x000000160d167220 */ /* 0x000fe20000400000 */
[--C-:B----4-:R-:W-:Y:S01]  /*09a0*/  FADD R18, R18, -R17.reuse ;  /* 0x8000001112127221 */ /* 0x110fe20000000000 */
[--C-:B------:R-:W-:Y:S01]  /*09b0*/  FADD R12, R12, -R17.reuse ;  /* 0x800000110c0c7221 */ /* 0x100fe20000000000 */
[--C-:B------:R-:W-:Y:S01]  /*09c0*/  FADD R10, R10, -R17.reuse ;  /* 0x800000110a0a7221 */ /* 0x100fe20000000000 */
[----:B------:R-:W-:-:S02]  /*09d0*/  FADD R20, R20, -R17 ;  /* 0x8000001114147221 */ /* 0x000fc40000000000 */
[C---:B------:R-:W-:Y:S01]  /*09e0*/  FMUL R12, R15.reuse, R12 ;  /* 0x0000000c0f0c7220 */ /* 0x040fe20000400000 */
[C---:B------:R-:W-:Y:S01]  /*09f0*/  FMUL R10, R15.reuse, R10 ;  /* 0x0000000a0f0a7220 */ /* 0x040fe20000400000 */
[C---:B------:R-:W-:Y:S01]  /*0a00*/  FMUL R18, R15.reuse, R18 ;  /* 0x000000120f127220 */ /* 0x040fe20000400000 */
[----:B------:R-:W-:Y:S01]  /*0a10*/  FMUL R20, R15, R20 ;  /* 0x000000140f147220 */ /* 0x000fe20000400000 */
[C-C-:B------:R-:W-:Y:S01]  /*0a20*/  FFMA R24, R26.reuse, R24, R29.reuse ;  /* 0x000000181a187223 */ /* 0x140fe2000000001d */
[C-C-:B------:R-:W-:Y:S01]  /*0a30*/  FFMA R8, R26.reuse, R6, R29.reuse ;  /* 0x000000061a087223 */ /* 0x140fe2000000001d */
[C-C-:B------:R-:W-:Y:S01]  /*0a40*/  FFMA R0, R26.reuse, R0, R29.reuse ;  /* 0x000000001a007223 */ /* 0x140fe2000000001d */
[----:B------:R-:W-:Y:S02]  /*0a50*/  FFMA R22, R26, R22, R29 ;  /* 0x000000161a167223 */ /* 0x000fe4000000001d */
[----:B------:R-:W-:Y:S01]  /*0a60*/  FSETP.GEU.AND P6, PT, R24, RZ, PT ;  /* 0x000000ff1800720b */ /* 0x000fe20003fce000 */
[C-C-:B------:R-:W-:Y:S01]  /*0a70*/  FFMA R18, R14.reuse, R18, R9.reuse ;  /* 0x000000120e127223 */ /* 0x140fe20000000009 */
[C-C-:B------:R-:W-:Y:S01]  /*0a80*/  FFMA R12, R14.reuse, R12, R9.reuse ;  /* 0x0000000c0e0c7223 */ /* 0x140fe20000000009 */
[C-C-:B------:R-:W-:Y:S01]  /*0a90*/  FFMA R10, R14.reuse, R10, R9.reuse ;  /* 0x0000000a0e0a7223 */ /* 0x140fe20000000009 */
[----:B------:R-:W-:Y:S01]  /*0aa0*/  FFMA R20, R14, R20, R9 ;  /* 0x000000140e147223 */ /* 0x000fe20000000009 */
[----:B------:R-:W-:-:S02]  /*0ab0*/  FSETP.GEU.AND P2, PT, R8, RZ, PT ;  /* 0x000000ff0800720b */ /* 0x000fc40003f4e000 */
[----:B------:R-:W-:Y:S02]  /*0ac0*/  SEL R7, R24, RZ, P6 ;  /* 0x000000ff18077207 */ /* 0x000fe40003000000 */
[----:B------:R-:W-:Y:S02]  /*0ad0*/  FSETP.GEU.AND P0, PT, R22, RZ, PT ;  /* 0x000000ff1600720b */ /* 0x000fe40003f0e000 */
[----:B------:R-:W-:Y:S02]  /*0ae0*/  FSETP.GEU.AND P1, PT, R0, RZ, PT ;  /* 0x000000ff0000720b */ /* 0x000fe40003f2e000 */
[----:B------:R-:W-:Y:S02]  /*0af0*/  FSETP.GEU.AND P3, PT, R20, RZ, PT ;  /* 0x000000ff1400720b */ /* 0x000fe40003f6e000 */
[----:B------:R-:W-:Y:S02]  /*0b00*/  FSETP.GEU.AND P4, PT, R10, RZ, PT ;  /* 0x000000ff0a00720b */ /* 0x000fe40003f8e000 */
[----:B------:R-:W-:-:S02]  /*0b10*/  FSETP.GEU.AND P5, PT, R12, RZ, PT ;  /* 0x000000ff0c00720b */ /* 0x000fc40003fae000 */
[----:B------:R-:W-:Y:S01]  /*0b20*/  FSETP.GEU.AND P6, PT, R18, RZ, PT ;  /* 0x000000ff1200720b */ /* 0x000fe20003fce000 */
[----:B0-----:R-:W-:Y:S01]  /*0b30*/  IMAD.WIDE R2, R3, 0x4, R4 ;  /* 0x0000000403027825 */ /* 0x001fe200078e0204 */
[----:B------:R-:W-:Y:S02]  /*0b40*/  SEL R4, R8, RZ, P2 ;  /* 0x000000ff08047207 */ /* 0x000fe40001000000 */
[----:B------:R-:W-:Y:S02]  /*0b50*/  SEL R6, R22, RZ, P0 ;  /* 0x000000ff16067207 */ /* 0x000fe40000000000 */
[----:B------:R-:W-:Y:S02]  /*0b60*/  SEL R5, R0, RZ, P1 ;  /* 0x000000ff00057207 */ /* 0x000fe40000800000 */
[----:B------:R-:W-:Y:S02]  /*0b70*/  SEL R11, R20, RZ, P3 ;  /* 0x000000ff140b7207 */ /* 0x000fe40001800000 */
[----:B------:R-:W-:-:S02]  /*0b80*/  SEL R10, R10, RZ, P4 ;  /* 0x000000ff0a0a7207 */ /* 0x000fc40002000000 */
[----:B------:R-:W-:Y:S02]  /*0b90*/  SEL R9, R12, RZ, P5 ;  /* 0x000000ff0c097207 */ /* 0x000fe40002800000 */
[----:B------:R-:W-:Y:S01]  /*0ba0*/  SEL R8, R18, RZ, P6 ;  /* 0x000000ff12087207 */ /* 0x000fe20003000000 */
[----:B------:R-:W-:Y:S04]  /*0bb0*/  STG.E.128 desc[UR4][R2.64], R4 ;  /* 0x0000000402007986 */ /* 0x000fe8000c101d04 */
[----:B------:R-:W-:Y:S01]  /*0bc0*/  STG.E.128 desc[UR4][R2.64+0x800], R8 ;  /* 0x0008000802007986 */ /* 0x000fe2000c101d04 */
[----:B------:R-:W-:Y:S05]  /*0bd0*/  EXIT ;  /* 0x000000000000794d */ /* 0x000fea0003800000 */
.L_x_0:
[----:B------:R-:W-:-:S00]  /*0be0*/  BRA `(.L_x_0) ;  /* 0xfffffffc00fc7947 */ /* 0x000fc0000383ffff */
[----:B------:R-:W-:-:S00]  /*0bf0*/  NOP ;  /* 0x0000000000007918 */ /* 0x000fc00000000000 */
        /* <DEDUP_REMOVED lines=8> */
.L_x_1:


//--------------------- .nv.global.init           --------------------------
	.section	.nv.global.init,"aw",@progbits
.nv.global.init:
	.type		_$_str,@object
	.size		_$_str,(_$_str_$_2 - _$_str)
_$_str:
        /*0000*/ 	.byte	0x5f, 0x5f, 0x43, 0x55, 0x44, 0x41, 0x5f, 0x46, 0x54, 0x5a, 0x00
	.type		_$_str_$_2,@object
	.size		_$_str_$_2,(.L_1 - _$_str_$_2)
_$_str_$_2:
        /*000b*/ 	.byte	0x5f, 0x5f, 0x43, 0x55, 0x44, 0x41, 0x5f, 0x50, 0x52, 0x45, 0x43, 0x5f, 0x53, 0x51, 0x52, 0x54
        /*001b*/ 	.byte	0x00
.L_1:


//--------------------- .nv.constant0.triton_poi_fused_clone_10 --------------------------
	.section	.nv.constant0.triton_poi_fused_clone_10,"a",@progbits
	.sectionflags	@""
	.align	4
.nv.constant0.triton_poi_fused_clone_10:
	.zero		580
